	.headerflags	@"EF_CUDA_TEXMODE_UNIFIED EF_CUDA_64BIT_ADDRESS EF_CUDA_ACCELERATORS EF_CUDA_SM90 EF_CUDA_VIRTUAL_SM(EF_CUDA_SM90)"
	.elftype	@"ET_EXEC"


//--------------------- .nv.info                  --------------------------
	.section	.nv.info,"",@"SHT_CUDA_INFO"
	.align	4


	//----- nvinfo : EIATTR_REGCOUNT
	.align		4
        /*0000*/ 	.byte	0x04, 0x2f
        /*0002*/ 	.short	(.L_2 - .L_1)
	.align		4
.L_1:
        /*0004*/ 	.word	index@(triton_poi_fused_gelu_0)
        /*0008*/ 	.word	0x00000020


	//----- nvinfo : EIATTR_MIN_STACK_SIZE
	.align		4
.L_2:
        /*000c*/ 	.byte	0x04, 0x12
        /*000e*/ 	.short	(.L_4 - .L_3)
	.align		4
.L_3:
        /*0010*/ 	.word	index@(triton_poi_fused_gelu_0)
        /*0014*/ 	.word	0x00000000


	//----- nvinfo : EIATTR_FRAME_SIZE
	.align		4
.L_4:
        /*0018*/ 	.byte	0x04, 0x11
        /*001a*/ 	.short	(.L_6 - .L_5)
	.align		4
.L_5:
        /*001c*/ 	.word	index@(triton_poi_fused_gelu_0)
        /*0020*/ 	.word	0x00000000


	//----- nvinfo : EIATTR_MIN_STACK_SIZE
	.align		4
.L_6:
        /*0024*/ 	.byte	0x04, 0x12
        /*0026*/ 	.short	(.L_8 - .L_7)
	.align		4
.L_7:
        /*0028*/ 	.word	index@(triton_poi_fused_gelu_0)
        /*002c*/ 	.word	0x00000000
.L_8:


//--------------------- .nv.info.triton_poi_fused_gelu_0 --------------------------
	.section	.nv.info.triton_poi_fused_gelu_0,"",@"SHT_CUDA_INFO"
	.sectionflags	@""
	.align	4


	//----- nvinfo : EIATTR_CUDA_API_VERSION
	.align		4
        /*0000*/ 	.byte	0x04, 0x37
        /*0002*/ 	.short	(.L_10 - .L_9)
.L_9:
        /*0004*/ 	.word	0x0000007c


	//----- nvinfo : EIATTR_KPARAM_INFO
	.align		4
.L_10:
        /*0008*/ 	.byte	0x04, 0x17
        /*000a*/ 	.short	(.L_12 - .L_11)
.L_11:
        /*000c*/ 	.word	0x00000000
        /*0010*/ 	.short	0x0002
        /*0012*/ 	.short	0x0010
        /*0014*/ 	.byte	0x00, 0xf0, 0x11, 0x00


	//----- nvinfo : EIATTR_KPARAM_INFO
	.align		4
.L_12:
        /*0018*/ 	.byte	0x04, 0x17
        /*001a*/ 	.short	(.L_14 - .L_13)
.L_13:
        /*001c*/ 	.word	0x00000000
        /*0020*/ 	.short	0x0001
        /*0022*/ 	.short	0x0008
        /*0024*/ 	.byte	0x00, 0xf4, 0x21, 0x00


	//----- nvinfo : EIATTR_KPARAM_INFO
	.align		4
.L_14:
        /*0028*/ 	.byte	0x04, 0x17
        /*002a*/ 	.short	(.L_16 - .L_15)
.L_15:
        /*002c*/ 	.word	0x00000000
        /*0030*/ 	.short	0x0000
        /*0032*/ 	.short	0x0000
        /*0034*/ 	.byte	0x00, 0xf4, 0x21, 0x00


	//----- nvinfo : EIATTR_SPARSE_MMA_MASK
	.align		4
.L_16:
        /*0038*/ 	.byte	0x03, 0x50
        /*003a*/ 	.short	0x0000


	//----- nvinfo : EIATTR_MAXREG_COUNT
	.align		4
        /*003c*/ 	.byte	0x03, 0x1b
        /*003e*/ 	.short	0x00ff


	//----- nvinfo : EIATTR_EXIT_INSTR_OFFSETS
	.align		4
        /*0040*/ 	.byte	0x04, 0x1c
        /*0042*/ 	.short	(.L_18 - .L_17)


	//   ....[0]....
.L_17:
        /*0044*/ 	.word	0x00001110


	//----- nvinfo : EIATTR_REQNTID
	.align		4
.L_18:
        /*0048*/ 	.byte	0x04, 0x10
        /*004a*/ 	.short	(.L_20 - .L_19)
.L_19:
        /*004c*/ 	.word	0x00000080
        /*0050*/ 	.word	0x00000001
        /*0054*/ 	.word	0x00000001


	//----- nvinfo : EIATTR_CBANK_PARAM_SIZE
	.align		4
.L_20:
        /*0058*/ 	.byte	0x03, 0x19
        /*005a*/ 	.short	0x0014


	//----- nvinfo : EIATTR_PARAM_CBANK
	.align		4
        /*005c*/ 	.byte	0x04, 0x0a
        /*005e*/ 	.short	(.L_22 - .L_21)
	.align		4
.L_21:
        /*0060*/ 	.word	index@(.nv.constant0.triton_poi_fused_gelu_0)
        /*0064*/ 	.short	0x0210
        /*0066*/ 	.short	0x0014


	//----- nvinfo : EIATTR_SW_WAR
	.align		4
.L_22:
        /*0068*/ 	.byte	0x04, 0x36
        /*006a*/ 	.short	(.L_24 - .L_23)
.L_23:
        /*006c*/ 	.word	0x00000008
.L_24:


//--------------------- .nv.callgraph             --------------------------
	.section	.nv.callgraph,"",@"SHT_CUDA_CALLGRAPH"
	.align	4
	.sectionentsize	8
	.align		4
        /*0000*/ 	.word	0x00000000
	.align		4
        /*0004*/ 	.word	0xffffffff
	.align		4
        /*0008*/ 	.word	0x00000000
	.align		4
        /*000c*/ 	.word	0xfffffffe
	.align		4
        /*0010*/ 	.word	0x00000000
	.align		4
        /*0014*/ 	.word	0xfffffffd
	.align		4
        /*0018*/ 	.word	0x00000000
	.align		4
        /*001c*/ 	.word	0xfffffffc


//--------------------- .nv.constant4             --------------------------
	.section	.nv.constant4,"a",@progbits
	.align	8
	.align		8
.nv.constant4:
        /*0000*/ 	.dword	_$_str


//--------------------- .text.triton_poi_fused_gelu_0 --------------------------
	.section	.text.triton_poi_fused_gelu_0,"ax",@progbits
	.align	128
        .global         triton_poi_fused_gelu_0
        .type           triton_poi_fused_gelu_0,@function
        .size           triton_poi_fused_gelu_0,(.L_x_1 - triton_poi_fused_gelu_0)
        .other          triton_poi_fused_gelu_0,@"STO_CUDA_ENTRY STV_DEFAULT"
triton_poi_fused_gelu_0:
.text.triton_poi_fused_gelu_0:
[----:B------:R-:W-:Y:S01]  /*0000*/  LDC R1, c[0x0][0x28] ;  /* 0x00000a00ff017b82 */ /* 0x000fe20000000800 */
[----:B------:R-:W1:Y:S07]  /*0010*/  S2R R0, SR_TID.X ;  /* 0x0000000000007919 */ /* 0x000e6e0000002100 */
[----:B------:R-:W2:Y:S01]  /*0020*/  LDC.64 R18, c[0x0][0x210] ;  /* 0x00008400ff127b82 */ /* 0x000ea20000000a00 */
[----:B------:R-:W-:Y:S01]  /*0030*/  ULDC.64 UR4, c[0x0][0x208] ;  /* 0x0000820000047ab9 */ /* 0x000fe20000000a00 */
[----:B------:R-:W3:Y:S01]  /*0040*/  S2R R3, SR_CTAID.X ;  /* 0x0000000000037919 */ /* 0x000ee20000002500 */
[----:B------:R-:W-:-:S02]  /*0050*/  HFMA2.MMA R21, -RZ, RZ, 0.470947265625, -12.46875 ;  /* 0x3789ca3cff157435 */ /* 0x000fc400000001ff */
[----:B------:R-:W-:Y:S01]  /*0060*/  HFMA2.MMA R16, -RZ, RZ, 0.470947265625, -12.46875 ;  /* 0x3789ca3cff107435 */ /* 0x000fe200000001ff */
[----:B------:R-:W-:Y:S01]  /*0070*/  IMAD.MOV.U32 R23, RZ, RZ, -0x460a9f47 ;  /* 0xb9f560b9ff177424 */ /* 0x000fe200078e00ff */
[----:B------:R-:W-:Y:S01]  /*0080*/  MOV R20, 0xb9f560b9 ;  /* 0xb9f560b900147802 */ /* 0x000fe20000000f00 */
[----:B------:R-:W-:Y:S01]  /*0090*/  HFMA2.MMA R22, -RZ, RZ, 0.958984375, -6.1690807342529296875e-05 ;  /* 0x3bac840bff167435 */ /* 0x000fe200000001ff */
[----:B------:R-:W-:Y:S01]  /*00a0*/  IMAD.MOV.U32 R25, RZ, RZ, 0x3bac840b ;  /* 0x3bac840bff197424 */ /* 0x000fe200078e00ff */
[----:B------:R-:W-:Y:S01]  /*00b0*/  HFMA2.MMA R26, -RZ, RZ, -0.74462890625, 604.5 ;  /* 0xb9f560b9ff1a7435 */ /* 0x000fe200000001ff */
[----:B------:R-:W-:Y:S01]  /*00c0*/  IMAD.MOV.U32 R24, RZ, RZ, 0x3789ca3c ;  /* 0x3789ca3cff187424 */ /* 0x000fe200078e00ff */
[----:B------:R-:W-:Y:S01]  /*00d0*/  HFMA2.MMA R27, -RZ, RZ, 0.958984375, -6.1690807342529296875e-05 ;  /* 0x3bac840bff1b7435 */ /* 0x000fe200000001ff */
[----:B------:R-:W-:Y:S01]  /*00e0*/  ULDC.64 UR6, c[0x0][0x218] ;  /* 0x0000860000067ab9 */ /* 0x000fe20000000a00 */
[----:B-1----:R-:W-:-:S04]  /*00f0*/  SHF.L.U32 R0, R0, 0x2, RZ ;  /* 0x0000000200007819 */ /* 0x002fc800000006ff */
[----:B------:R-:W-:-:S04]  /*0100*/  LOP3.LUT R0, R0, 0x1fc, RZ, 0xc0, !PT ;  /* 0x000001fc00007812 */ /* 0x000fc800078ec0ff */
[----:B---3--:R-:W-:-:S05]  /*0110*/  LEA R3, R3, R0, 0xa ;  /* 0x0000000003037211 */ /* 0x008fca00078e50ff */
[----:B--2---:R-:W-:-:S05]  /*0120*/  IMAD.WIDE R18, R3, 0x4, R18 ;  /* 0x0000000403127825 */ /* 0x004fca00078e0212 */
[----:B------:R-:W2:Y:S04]  /*0130*/  LDG.E.128 R8, desc[UR4][R18.64] ;  /* 0x0000000412087981 */ /* 0x000ea8000c1e1d00 */
[----:B------:R1:W3:Y:S02]  /*0140*/  LDG.E.128 R4, desc[UR4][R18.64+0x800] ;  /* 0x0008000412047981 */ /* 0x0002e4000c1e1d00 */
[----:B-1----:R-:W-:Y:S01]  /*0150*/  HFMA2.MMA R18, -RZ, RZ, -0.74462890625, 604.5 ;  /* 0xb9f560b9ff127435 */ /* 0x002fe200000001ff */
[----:B--2---:R-:W-:Y:S01]  /*0160*/  FMUL R13, R9, 0.70710676908493041992 ;  /* 0x3f3504f3090d7820 */ /* 0x004fe20000400000 */
[----:B------:R-:W-:Y:S01]  /*0170*/  FMUL R14, R8, 0.70710676908493041992 ;  /* 0x3f3504f3080e7820 */ /* 0x000fe20000400000 */
[----:B------:R-:W-:Y:S01]  /*0180*/  FMUL R0, R10, 0.70710676908493041992 ;  /* 0x3f3504f30a007820 */ /* 0x000fe20000400000 */
[----:B------:R-:W-:Y:S01]  /*0190*/  FMUL R12, R11, 0.70710676908493041992 ;  /* 0x3f3504f30b0c7820 */ /* 0x000fe20000400000 */
[----:B------:R-:W-:Y:S01]  /*01a0*/  FADD.FTZ R2, |R13|, -RZ ;  /* 0x800000ff0d027221 */ /* 0x000fe20000010200 */
[----:B------:R-:W-:Y:S01]  /*01b0*/  FADD.FTZ R15, |R14|, -RZ ;  /* 0x800000ff0e0f7221 */ /* 0x000fe20000010200 */
[----:B------:R-:W-:Y:S01]  /*01c0*/  FADD.FTZ R17, |R0|, -RZ ;  /* 0x800000ff00117221 */ /* 0x000fe20000010200 */
[----:B------:R-:W-:Y:S01]  /*01d0*/  FADD.FTZ R19, |R12|, -RZ ;  /* 0x800000ff0c137221 */ /* 0x000fe20000010200 */
[----:B------:R-:W-:Y:S01]  /*01e0*/  FMUL R11, R11, 0.5 ;  /* 0x3f0000000b0b7820 */ /* 0x000fe20000400000 */
[----:B------:R-:W-:Y:S01]  /*01f0*/  FSETP.GE.AND P3, PT, R2, 1.0029599666595458984, PT ;  /* 0x3f8060fe0200780b */ /* 0x000fe20003f66000 */
[----:B------:R-:W-:Y:S01]  /*0200*/  FMUL R10, R10, 0.5 ;  /* 0x3f0000000a0a7820 */ /* 0x000fe20000400000 */
[----:B------:R-:W-:-:S02]  /*0210*/  FSETP.GE.AND P0, PT, R15, 1.0029599666595458984, PT ;  /* 0x3f8060fe0f00780b */ /* 0x000fc40003f06000 */
[----:B------:R-:W-:Y:S02]  /*0220*/  FSETP.GE.AND P4, PT, R17, 1.0029599666595458984, PT ;  /* 0x3f8060fe1100780b */ /* 0x000fe40003f86000 */
[----:B------:R-:W-:-:S07]  /*0230*/  FSETP.GE.AND P2, PT, R19, 1.0029599666595458984, PT ;  /* 0x3f8060fe1300780b */ /* 0x000fce0003f46000 */
[----:B------:R-:W-:Y:S01]  /*0240*/  @!P3 MOV R21, 0x38b1e96a ;  /* 0x38b1e96a0015b802 */ /* 0x000fe20000000f00 */
[----:B------:R-:W-:Y:S01]  /*0250*/  @!P3 FMUL R2, R13, R13 ;  /* 0x0000000d0d02b220 */ /* 0x000fe20000400000 */
[----:B------:R-:W-:Y:S01]  /*0260*/  @!P3 MOV R23, 0xba574d20 ;  /* 0xba574d200017b802 */ /* 0x000fe20000000f00 */
[----:B------:R-:W-:Y:S01]  /*0270*/  @!P0 FMUL R15, R14, R14 ;  /* 0x0000000e0e0f8220 */ /* 0x000fe20000400000 */
[----:B------:R-:W-:Y:S01]  /*0280*/  @!P0 MOV R16, 0x38b1e96a ;  /* 0x38b1e96a00108802 */ /* 0x000fe20000000f00 */
[----:B------:R-:W-:Y:S01]  /*0290*/  @!P4 FMUL R17, R0, R0 ;  /* 0x000000000011c220 */ /* 0x000fe20000400000 */
[----:B------:R-:W-:Y:S01]  /*02a0*/  @!P0 MOV R20, 0xba574d20 ;  /* 0xba574d2000148802 */ /* 0x000fe20000000f00 */
[----:B------:R-:W-:Y:S01]  /*02b0*/  FFMA.FTZ R21, R2, R21, R23 ;  /* 0x0000001502157223 */ /* 0x000fe20000010017 */
[----:B------:R-:W-:Y:S01]  /*02c0*/  MOV R23, 0x3bac840b ;  /* 0x3bac840b00177802 */ /* 0x000fe20000000f00 */
[----:B------:R-:W-:Y:S01]  /*02d0*/  @!P2 FMUL R19, R12, R12 ;  /* 0x0000000c0c13a220 */ /* 0x000fe20000400000 */
[----:B------:R-:W-:Y:S01]  /*02e0*/  @!P0 MOV R23, 0x3baad5ea ;  /* 0x3baad5ea00178802 */ /* 0x000fe20000000f00 */
[----:B------:R-:W-:Y:S01]  /*02f0*/  FFMA.FTZ R16, R15, R16, R20 ;  /* 0x000000100f107223 */ /* 0x000fe20000010014 */
[----:B------:R-:W-:-:S02]  /*0300*/  MOV R20, 0x3789ca3c ;  /* 0x3789ca3c00147802 */ /* 0x000fc40000000f00 */
[----:B------:R-:W-:Y:S01]  /*0310*/  @!P4 MOV R20, 0x38b1e96a ;  /* 0x38b1e96a0014c802 */ /* 0x000fe20000000f00 */
[----:B------:R-:W-:Y:S01]  /*0320*/  FFMA.FTZ R16, R16, R15, R23 ;  /* 0x0000000f10107223 */ /* 0x000fe20000010017 */
[----:B------:R-:W-:Y:S01]  /*0330*/  @!P4 MOV R18, 0xba574d20 ;  /* 0xba574d200012c802 */ /* 0x000fe20000000f00 */
[----:B------:R-:W-:Y:S01]  /*0340*/  HFMA2.MMA R23, -RZ, RZ, -1.26171875, -2.110004425048828125e-05 ;  /* 0xbd0c8162ff177435 */ /* 0x000fe200000001ff */
[----:B------:R-:W-:Y:S02]  /*0350*/  @!P3 MOV R22, 0x3baad5ea ;  /* 0x3baad5ea0016b802 */ /* 0x000fe40000000f00 */
[----:B------:R-:W-:Y:S01]  /*0360*/  @!P4 MOV R25, 0x3baad5ea ;  /* 0x3baad5ea0019c802 */ /* 0x000fe20000000f00 */
[----:B------:R-:W-:Y:S01]  /*0370*/  FFMA.FTZ R20, R17, R20, R18 ;  /* 0x0000001411147223 */ /* 0x000fe20000010012 */
[----:B------:R-:W-:Y:S01]  /*0380*/  @!P2 MOV R24, 0x38b1e96a ;  /* 0x38b1e96a0018a802 */ /* 0x000fe20000000f00 */
[----:B------:R-:W-:Y:S02]  /*0390*/  @!P0 IMAD.MOV.U32 R23, RZ, RZ, -0x4323e419 ;  /* 0xbcdc1be7ff178424 */ /* 0x000fe400078e00ff */
[----:B------:R-:W-:Y:S01]  /*03a0*/  FFMA.FTZ R21, R21, R2, R22 ;  /* 0x0000000215157223 */ /* 0x000fe20000010016 */
[----:B------:R-:W-:Y:S01]  /*03b0*/  FFMA.FTZ R22, R20, R17, R25 ;  /* 0x0000001114167223 */ /* 0x000fe20000010019 */
[----:B------:R-:W-:Y:S01]  /*03c0*/  MOV R25, 0xbd0c8162 ;  /* 0xbd0c816200197802 */ /* 0x000fe20000000f00 */
[----:B------:R-:W-:Y:S01]  /*03d0*/  FFMA.FTZ R20, R16, R15, R23 ;  /* 0x0000000f10147223 */ /* 0x000fe20000010017 */
[----:B------:R-:W-:Y:S01]  /*03e0*/  HFMA2.MMA R23, -RZ, RZ, 1.52734375, -41152 ;  /* 0x3e1cf906ff177435 */ /* 0x000fe200000001ff */
[----:B------:R-:W-:-:S02]  /*03f0*/  @!P2 MOV R26, 0xba574d20 ;  /* 0xba574d20001aa802 */ /* 0x000fc40000000f00 */
[----:B------:R-:W-:Y:S02]  /*0400*/  @!P4 MOV R25, 0xbcdc1be7 ;  /* 0xbcdc1be70019c802 */ /* 0x000fe40000000f00 */
[----:B------:R-:W-:Y:S01]  /*0410*/  @!P2 MOV R27, 0x3baad5ea ;  /* 0x3baad5ea001ba802 */ /* 0x000fe20000000f00 */
[----:B------:R-:W-:Y:S01]  /*0420*/  FFMA.FTZ R18, R19, R24, R26 ;  /* 0x0000001813127223 */ /* 0x000fe2000001001a */
[----:B------:R-:W-:Y:S01]  /*0430*/  @!P0 MOV R23, 0x3de718af ;  /* 0x3de718af00178802 */ /* 0x000fe20000000f00 */
[----:B------:R-:W-:Y:S01]  /*0440*/  FFMA.FTZ R16, R22, R17, R25 ;  /* 0x0000001116107223 */ /* 0x000fe20000010019 */
[----:B------:R-:W-:Y:S01]  /*0450*/  HFMA2.MMA R24, -RZ, RZ, -1.26171875, -2.110004425048828125e-05 ;  /* 0xbd0c8162ff187435 */ /* 0x000fe200000001ff */
[----:B------:R-:W-:Y:S01]  /*0460*/  FFMA.FTZ R18, R18, R19, R27 ;  /* 0x0000001312127223 */ /* 0x000fe2000001001b */
[----:B------:R-:W-:Y:S01]  /*0470*/  HFMA2.MMA R22, -RZ, RZ, 1.853515625, -0.00091457366943359375 ;  /* 0x3f6a937eff167435 */ /* 0x000fe200000001ff */
[----:B------:R-:W-:Y:S01]  /*0480*/  FFMA.FTZ R23, R20, R15, R23 ;  /* 0x0000000f14177223 */ /* 0x000fe20000010017 */
[----:B------:R-:W-:-:S02]  /*0490*/  HFMA2.MMA R20, -RZ, RZ, 1.78125, -136.25 ;  /* 0x3f20d842ff147435 */ /* 0x000fc400000001ff */
[----:B------:R-:W-:Y:S01]  /*04a0*/  @!P3 MOV R24, 0xbcdc1be7 ;  /* 0xbcdc1be70018b802 */ /* 0x000fe20000000f00 */
[----:B------:R-:W-:Y:S01]  /*04b0*/  HFMA2.MMA R25, -RZ, RZ, 1.52734375, -41152 ;  /* 0x3e1cf906ff197435 */ /* 0x000fe200000001ff */
[----:B------:R-:W-:Y:S01]  /*04c0*/  @!P0 MOV R22, 0xbec093ac ;  /* 0xbec093ac00168802 */ /* 0x000fe20000000f00 */
[----:B------:R-:W-:Y:S01]  /*04d0*/  HFMA2.MMA R27, -RZ, RZ, -1.26171875, -2.110004425048828125e-05 ;  /* 0xbd0c8162ff1b7435 */ /* 0x000fe200000001ff */
[----:B------:R-:W-:Y:S01]  /*04e0*/  @!P0 MOV R20, 0x3e0375d3 ;  /* 0x3e0375d300148802 */ /* 0x000fe20000000f00 */
[-C--:B------:R-:W-:Y:S01]  /*04f0*/  FFMA.FTZ R21, R21, R2.reuse, R24 ;  /* 0x0000000215157223 */ /* 0x080fe20000010018 */
[----:B------:R-:W-:Y:S02]  /*0500*/  IMAD.MOV.U32 R24, RZ, RZ, 0x3e1cf906 ;  /* 0x3e1cf906ff187424 */ /* 0x000fe400078e00ff */
[-C--:B------:R-:W-:Y:S01]  /*0510*/  FFMA.FTZ R23, R23, R15.reuse, R22 ;  /* 0x0000000f17177223 */ /* 0x080fe20000010016 */
[----:B------:R-:W-:Y:S01]  /*0520*/  @!P3 MOV R24, 0x3de718af ;  /* 0x3de718af0018b802 */ /* 0x000fe20000000f00 */
[----:B------:R-:W-:Y:S01]  /*0530*/  @!P4 IMAD.MOV.U32 R25, RZ, RZ, 0x3de718af ;  /* 0x3de718afff19c424 */ /* 0x000fe200078e00ff */
[----:B------:R-:W-:Y:S01]  /*0540*/  MOV R22, 0x3f6a937e ;  /* 0x3f6a937e00167802 */ /* 0x000fe20000000f00 */
[----:B------:R-:W-:Y:S01]  /*0550*/  FFMA.FTZ R20, R23, R15, R20 ;  /* 0x0000000f17147223 */ /* 0x000fe20000010014 */
[----:B------:R-:W-:Y:S01]  /*0560*/  HFMA2.MMA R23, -RZ, RZ, 1.78125, -136.25 ;  /* 0x3f20d842ff177435 */ /* 0x000fe200000001ff */
[----:B------:R-:W-:Y:S01]  /*0570*/  @!P3 MOV R22, 0xbec093ac ;  /* 0xbec093ac0016b802 */ /* 0x000fe20000000f00 */
[-C--:B------:R-:W-:Y:S01]  /*0580*/  FFMA.FTZ R21, R21, R2.reuse, R24 ;  /* 0x0000000215157223 */ /* 0x080fe20000010018 */
[----:B------:R-:W-:Y:S01]  /*0590*/  HFMA2.MMA R24, -RZ, RZ, 1.853515625, -0.00091457366943359375 ;  /* 0x3f6a937eff187435 */ /* 0x000fe200000001ff */
[----:B------:R-:W-:Y:S01]  /*05a0*/  FFMA.FTZ R25, R16, R17, R25 ;  /* 0x0000001110197223 */ /* 0x000fe20000010019 */
[----:B------:R-:W-:Y:S01]  /*05b0*/  HFMA2.MMA R16, -RZ, RZ, 1.78125, -136.25 ;  /* 0x3f20d842ff107435 */ /* 0x000fe200000001ff */
[----:B------:R-:W-:Y:S01]  /*05c0*/  FFMA.FTZ R22, R21, R2, R22 ;  /* 0x0000000215167223 */ /* 0x000fe20000010016 */
[----:B------:R-:W-:Y:S01]  /*05d0*/  @!P3 IMAD.MOV.U32 R23, RZ, RZ, 0x3e0375d3 ;  /* 0x3e0375d3ff17b424 */ /* 0x000fe200078e00ff */
[----:B------:R-:W-:Y:S01]  /*05e0*/  FSEL R15, -R15, R14, P0 ;  /* 0x0000000e0f0f7208 */ /* 0x000fe20000000100 */
[----:B------:R-:W-:Y:S01]  /*05f0*/  HFMA2.MMA R26, -RZ, RZ, -0.74462890625, 604.5 ;  /* 0xb9f560b9ff1a7435 */ /* 0x000fe200000001ff */
[----:B------:R-:W-:Y:S01]  /*0600*/  @!P4 MOV R24, 0xbec093ac ;  /* 0xbec093ac0018c802 */ /* 0x000fe20000000f00 */
[----:B------:R-:W-:Y:S01]  /*0610*/  FFMA.FTZ R22, R22, R2, R23 ;  /* 0x0000000216167223 */ /* 0x000fe20000010017 */
[----:B------:R-:W-:Y:S01]  /*0620*/  HFMA2.MMA R23, -RZ, RZ, 1.52734375, -41152 ;  /* 0x3e1cf906ff177435 */ /* 0x000fe200000001ff */
[----:B------:R-:W-:Y:S01]  /*0630*/  @!P2 MOV R27, 0xbcdc1be7 ;  /* 0xbcdc1be7001ba802 */ /* 0x000fe20000000f00 */
[----:B------:R-:W-:Y:S01]  /*0640*/  FFMA.FTZ R15, R20, R15, R15 ;  /* 0x0000000f140f7223 */ /* 0x000fe2000001000f */
[----:B------:R-:W-:Y:S01]  /*0650*/  @!P4 MOV R16, 0x3e0375d3 ;  /* 0x3e0375d30010c802 */ /* 0x000fe20000000f00 */
[----:B------:R-:W-:Y:S01]  /*0660*/  FFMA.FTZ R25, R25, R17, R24 ;  /* 0x0000001119197223 */ /* 0x000fe20000010018 */
[----:B------:R-:W-:Y:S01]  /*0670*/  FSEL R21, -R2, R13, P3 ;  /* 0x0000000d02157208 */ /* 0x000fe20001800100 */
[----:B------:R-:W-:Y:S01]  /*0680*/  FFMA.FTZ R18, R18, R19, R27 ;  /* 0x0000001312127223 */ /* 0x000fe2000001001b */
[----:B------:R-:W-:Y:S01]  /*0690*/  @!P2 MOV R23, 0x3de718af ;  /* 0x3de718af0017a802 */ /* 0x000fe20000000f00 */
[----:B------:R-:W-:Y:S01]  /*06a0*/  FFMA.FTZ R25, R25, R17, R16 ;  /* 0x0000001119197223 */ /* 0x000fe20000010010 */
[----:B------:R-:W1:Y:S01]  /*06b0*/  @P0 MUFU.EX2 R20, R15 ;  /* 0x0000000f00140308 */ /* 0x000e620000000800 */
[----:B------:R-:W-:Y:S01]  /*06c0*/  FFMA.FTZ R16, R22, R21, R21 ;  /* 0x0000001516107223 */ /* 0x000fe20000010015 */
[----:B------:R-:W-:Y:S01]  /*06d0*/  HFMA2.MMA R24, -RZ, RZ, 1.78125, -136.25 ;  /* 0x3f20d842ff187435 */ /* 0x000fe200000001ff */
[----:B------:R-:W-:Y:S01]  /*06e0*/  MOV R22, 0x3f6a937e ;  /* 0x3f6a937e00167802 */ /* 0x000fe20000000f00 */
[-C--:B------:R-:W-:Y:S01]  /*06f0*/  FFMA.FTZ R23, R18, R19.reuse, R23 ;  /* 0x0000001312177223 */ /* 0x080fe20000010017 */
[----:B------:R-:W-:Y:S01]  /*0700*/  @!P2 MOV R22, 0xbec093ac ;  /* 0xbec093ac0016a802 */ /* 0x000fe20000000f00 */
[----:B---3--:R-:W-:Y:S01]  /*0710*/  FMUL R18, R5, 0.70710676908493041992 ;  /* 0x3f3504f305127820 */ /* 0x008fe20000400000 */
[----:B------:R-:W-:Y:S01]  /*0720*/  FSEL R2, -R17, R0, P4 ;  /* 0x0000000011027208 */ /* 0x000fe20002000100 */
[----:B------:R-:W2:Y:S01]  /*0730*/  @P3 MUFU.EX2 R21, R16 ;  /* 0x0000001000153308 */ /* 0x000ea20000000800 */
[----:B------:R-:W-:Y:S01]  /*0740*/  @!P2 MOV R24, 0x3e0375d3 ;  /* 0x3e0375d30018a802 */ /* 0x000fe20000000f00 */
[----:B------:R-:W-:-:S02]  /*0750*/  FFMA.FTZ R23, R23, R19, R22 ;  /* 0x0000001317177223 */ /* 0x000fc40000010016 */
[----:B------:R-:W-:Y:S01]  /*0760*/  FFMA.FTZ R17, R25, R2, R2 ;  /* 0x0000000219117223 */ /* 0x000fe20000010002 */
[----:B------:R-:W-:Y:S01]  /*0770*/  FMUL R2, R4, 0.70710676908493041992 ;  /* 0x3f3504f304027820 */ /* 0x000fe20000400000 */
[----:B------:R-:W-:Y:S01]  /*0780*/  FFMA.FTZ R24, R23, R19, R24 ;  /* 0x0000001317187223 */ /* 0x000fe20000010018 */
[----:B------:R-:W-:Y:S01]  /*0790*/  FSEL R19, -R19, R12, P2 ;  /* 0x0000000c13137208 */ /* 0x000fe20001000100 */
[----:B------:R-:W3:Y:S01]  /*07a0*/  @P4 MUFU.EX2 R22, R17 ;  /* 0x0000001100164308 */ /* 0x000ee20000000800 */
[----:B-1----:R-:W-:Y:S01]  /*07b0*/  @P0 FADD R23, -R20, 1 ;  /* 0x3f80000014170421 */ /* 0x002fe20000000100 */
[----:B------:R-:W-:Y:S01]  /*07c0*/  FADD.FTZ R25, |R2|, -RZ ;  /* 0x800000ff02197221 */ /* 0x000fe20000010200 */
[----:B------:R-:W-:Y:S01]  /*07d0*/  FMUL R20, R6, 0.70710676908493041992 ;  /* 0x3f3504f306147820 */ /* 0x000fe20000400000 */
[----:B------:R-:W-:Y:S02]  /*07e0*/  FFMA.FTZ R19, R24, R19, R19 ;  /* 0x0000001318137223 */ /* 0x000fe40000010013 */
[----:B------:R-:W-:Y:S01]  /*07f0*/  @P0 LOP3.LUT R15, R23, 0x80000000, R14, 0xf8, !PT ;  /* 0x80000000170f0812 */ /* 0x000fe200078ef80e */
[----:B--2---:R-:W-:Y:S01]  /*0800*/  @P3 FADD R24, -R21, 1 ;  /* 0x3f80000015183421 */ /* 0x004fe20000000100 */
[----:B------:R-:W1:Y:S01]  /*0810*/  @P2 MUFU.EX2 R14, R19 ;  /* 0x00000013000e2308 */ /* 0x000e620000000800 */
[----:B------:R-:W-:Y:S01]  /*0820*/  FSETP.GE.AND P0, PT, R25, 1.0029599666595458984, PT ;  /* 0x3f8060fe1900780b */ /* 0x000fe20003f06000 */
[----:B------:R-:W-:Y:S01]  /*0830*/  FADD.FTZ R27, |R20|, -RZ ;  /* 0x800000ff141b7221 */ /* 0x000fe20000010200 */
[----:B------:R-:W-:Y:S01]  /*0840*/  FADD.FTZ R23, |R18|, -RZ ;  /* 0x800000ff12177221 */ /* 0x000fe20000010200 */
[----:B------:R-:W-:Y:S01]  /*0850*/  @P3 LOP3.LUT R16, R24, 0x80000000, R13, 0xf8, !PT ;  /* 0x8000000018103812 */ /* 0x000fe200078ef80d */
[----:B------:R-:W-:Y:S01]  /*0860*/  FADD R15, R15, 1 ;  /* 0x3f8000000f0f7421 */ /* 0x000fe20000000000 */
[----:B------:R-:W-:Y:S01]  /*0870*/  MOV R24, 0x3789ca3c ;  /* 0x3789ca3c00187802 */ /* 0x000fe20000000f00 */
[----:B---3--:R-:W-:Y:S01]  /*0880*/  @P4 FADD R21, -R22, 1 ;  /* 0x3f80000016154421 */ /* 0x008fe20000000100 */
[----:B------:R-:W-:Y:S01]  /*0890*/  HFMA2.MMA R22, -RZ, RZ, -0.74462890625, 604.5 ;  /* 0xb9f560b9ff167435 */ /* 0x000fe200000001ff */
[----:B------:R-:W-:Y:S01]  /*08a0*/  FSETP.GE.AND P3, PT, R27, 1.0029599666595458984, PT ;  /* 0x3f8060fe1b00780b */ /* 0x000fe20003f66000 */
[----:B------:R-:W-:Y:S01]  /*08b0*/  FADD R16, R16, 1 ;  /* 0x3f80000010107421 */ /* 0x000fe20000000000 */
[----:B------:R-:W-:-:S02]  /*08c0*/  FSETP.GE.AND P1, PT, R23, 1.0029599666595458984, PT ;  /* 0x3f8060fe1700780b */ /* 0x000fc40003f26000 */
[----:B------:R-:W-:Y:S01]  /*08d0*/  @P4 LOP3.LUT R17, R21, 0x80000000, R0, 0xf8, !PT ;  /* 0x8000000015114812 */ /* 0x000fe200078ef800 */
[----:B------:R-:W-:Y:S02]  /*08e0*/  IMAD.MOV.U32 R0, RZ, RZ, 0x3789ca3c ;  /* 0x3789ca3cff007424 */ /* 0x000fe400078e00ff */
[----:B-1----:R-:W-:Y:S01]  /*08f0*/  @P2 FADD R13, -R14, 1 ;  /* 0x3f8000000e0d2421 */ /* 0x002fe20000000100 */
[----:B------:R-:W-:Y:S01]  /*0900*/  @!P0 MOV R0, 0x38b1e96a ;  /* 0x38b1e96a00008802 */ /* 0x000fe20000000f00 */
[----:B------:R-:W-:Y:S01]  /*0910*/  @!P0 FMUL R25, R2, R2 ;  /* 0x0000000202198220 */ /* 0x000fe20000400000 */
[----:B------:R-:W-:Y:S01]  /*0920*/  @!P0 MOV R22, 0xba574d20 ;  /* 0xba574d2000168802 */ /* 0x000fe20000000f00 */
[----:B------:R-:W-:Y:S01]  /*0930*/  HFMA2.MMA R14, -RZ, RZ, 0.470947265625, -12.46875 ;  /* 0x3789ca3cff0e7435 */ /* 0x000fe200000001ff */
[----:B------:R-:W-:Y:S01]  /*0940*/  @P2 LOP3.LUT R19, R13, 0x80000000, R12, 0xf8, !PT ;  /* 0x800000000d132812 */ /* 0x000fe200078ef80c */
[----:B------:R-:W-:Y:S01]  /*0950*/  HFMA2.MMA R12, -RZ, RZ, 0.958984375, -6.1690807342529296875e-05 ;  /* 0x3bac840bff0c7435 */ /* 0x000fe200000001ff */
[----:B------:R-:W-:Y:S01]  /*0960*/  @!P3 FMUL R27, R20, R20 ;  /* 0x00000014141bb220 */ /* 0x000fe20000400000 */
[----:B------:R-:W-:Y:S01]  /*0970*/  FFMA.FTZ R13, R25, R0, R22 ;  /* 0x00000000190d7223 */ /* 0x000fe20000010016 */
[----:B------:R-:W-:Y:S01]  /*0980*/  MOV R22, 0xb9f560b9 ;  /* 0xb9f560b900167802 */ /* 0x000fe20000000f00 */
[----:B------:R-:W-:Y:S01]  /*0990*/  @!P1 FMUL R23, R18, R18 ;  /* 0x0000001212179220 */ /* 0x000fe20000400000 */
[----:B------:R-:W-:Y:S01]  /*09a0*/  @!P3 MOV R14, 0x38b1e96a ;  /* 0x38b1e96a000eb802 */ /* 0x000fe20000000f00 */
[----:B------:R-:W-:Y:S01]  /*09b0*/  IMAD.MOV.U32 R0, RZ, RZ, 0x3bac840b ;  /* 0x3bac840bff007424 */ /* 0x000fe200078e00ff */
[----:B------:R-:W-:Y:S01]  /*09c0*/  @!P3 MOV R22, 0xba574d20 ;  /* 0xba574d200016b802 */ /* 0x000fe20000000f00 */
[----:B------:R-:W-:Y:S01]  /*09d0*/  FADD R17, R17, 1 ;  /* 0x3f80000011117421 */ /* 0x000fe20000000000 */
[----:B------:R-:W-:-:S02]  /*09e0*/  @!P1 MOV R24, 0x38b1e96a ;  /* 0x38b1e96a00189802 */ /* 0x000fc40000000f00 */
[----:B------:R-:W-:Y:S01]  /*09f0*/  @!P1 MOV R26, 0xba574d20 ;  /* 0xba574d20001a9802 */ /* 0x000fe20000000f00 */
[----:B------:R-:W-:Y:S01]  /*0a00*/  FFMA.FTZ R29, R27, R14, R22 ;  /* 0x0000000e1b1d7223 */ /* 0x000fe20000010016 */
[----:B------:R-:W-:Y:S01]  /*0a10*/  IMAD.MOV.U32 R14, RZ, RZ, 0x3bac840b ;  /* 0x3bac840bff0e7424 */ /* 0x000fe200078e00ff */
[----:B------:R-:W-:Y:S02]  /*0a20*/  @!P3 MOV R14, 0x3baad5ea ;  /* 0x3baad5ea000eb802 */ /* 0x000fe40000000f00 */
[----:B------:R-:W-:Y:S01]  /*0a30*/  @!P1 MOV R12, 0x3baad5ea ;  /* 0x3baad5ea000c9802 */ /* 0x000fe20000000f00 */
[----:B------:R-:W-:Y:S01]  /*0a40*/  FFMA.FTZ R21, R23, R24, R26 ;  /* 0x0000001817157223 */ /* 0x000fe2000001001a */
[----:B------:R-:W-:Y:S01]  /*0a50*/  @!P0 MOV R0, 0x3baad5ea ;  /* 0x3baad5ea00008802 */ /* 0x000fe20000000f00 */
[----:B------:R-:W-:Y:S01]  /*0a60*/  FFMA.FTZ R29, R29, R27, R14 ;  /* 0x0000001b1d1d7223 */ /* 0x000fe2000001000e */
[----:B------:R-:W-:Y:S01]  /*0a70*/  HFMA2.MMA R14, -RZ, RZ, -1.26171875, -2.110004425048828125e-05 ;  /* 0xbd0c8162ff0e7435 */ /* 0x000fe200000001ff */
[----:B------:R-:W-:Y:S01]  /*0a80*/  FFMA.FTZ R21, R21, R23, R12 ;  /* 0x0000001715157223 */ /* 0x000fe2000001000c */
[----:B------:R-:W-:Y:S01]  /*0a90*/  HFMA2.MMA R12, -RZ, RZ, -1.26171875, -2.110004425048828125e-05 ;  /* 0xbd0c8162ff0c7435 */ /* 0x000fe200000001ff */
[----:B------:R-:W-:Y:S01]  /*0aa0*/  FFMA.FTZ R13, R13, R25, R0 ;  /* 0x000000190d0d7223 */ /* 0x000fe20000010000 */
[----:B------:R-:W-:-:S02]  /*0ab0*/  HFMA2.MMA R0, -RZ, RZ, -1.26171875, -2.110004425048828125e-05 ;  /* 0xbd0c8162ff007435 */ /* 0x000fc400000001ff */
[----:B------:R-:W-:Y:S01]  /*0ac0*/  @!P3 IMAD.MOV.U32 R14, RZ, RZ, -0x4323e419 ;  /* 0xbcdc1be7ff0eb424 */ /* 0x000fe200078e00ff */
[----:B------:R-:W-:Y:S01]  /*0ad0*/  HFMA2.MMA R26, -RZ, RZ, 1.78125, -136.25 ;  /* 0x3f20d842ff1a7435 */ /* 0x000fe200000001ff */
[----:B------:R-:W-:Y:S02]  /*0ae0*/  @!P1 MOV R12, 0xbcdc1be7 ;  /* 0xbcdc1be7000c9802 */ /* 0x000fe40000000f00 */
[----:B------:R-:W-:Y:S01]  /*0af0*/  @!P0 MOV R0, 0xbcdc1be7 ;  /* 0xbcdc1be700008802 */ /* 0x000fe20000000f00 */
[----:B------:R-:W-:Y:S01]  /*0b00*/  FFMA.FTZ R22, R29, R27, R14 ;  /* 0x0000001b1d167223 */ /* 0x000fe2000001000e */
[----:B------:R-:W-:Y:S01]  /*0b10*/  HFMA2.MMA R14, -RZ, RZ, 1.52734375, -41152 ;  /* 0x3e1cf906ff0e7435 */ /* 0x000fe200000001ff */
[----:B------:R-:W-:Y:S01]  /*0b20*/  FFMA.FTZ R21, R21, R23, R12 ;  /* 0x0000001715157223 */ /* 0x000fe2000001000c */
[----:B------:R-:W-:Y:S01]  /*0b30*/  HFMA2.MMA R12, -RZ, RZ, 1.52734375, -41152 ;  /* 0x3e1cf906ff0c7435 */ /* 0x000fe200000001ff */
[----:B------:R-:W-:Y:S01]  /*0b40*/  FFMA.FTZ R13, R13, R25, R0 ;  /* 0x000000190d0d7223 */ /* 0x000fe20000010000 */
[----:B------:R-:W-:-:S02]  /*0b50*/  MOV R0, 0x3e1cf906 ;  /* 0x3e1cf90600007802 */ /* 0x000fc40000000f00 */
[----:B------:R-:W-:Y:S02]  /*0b60*/  @!P0 MOV R0, 0x3de718af ;  /* 0x3de718af00008802 */ /* 0x000fe40000000f00 */
[----:B------:R-:W-:Y:S02]  /*0b70*/  @!P3 MOV R14, 0x3de718af ;  /* 0x3de718af000eb802 */ /* 0x000fe40000000f00 */
[----:B------:R-:W-:Y:S01]  /*0b80*/  @!P1 MOV R12, 0x3de718af ;  /* 0x3de718af000c9802 */ /* 0x000fe20000000f00 */
[----:B------:R-:W-:Y:S01]  /*0b90*/  FFMA.FTZ R13, R13, R25, R0 ;  /* 0x000000190d0d7223 */ /* 0x000fe20000010000 */
[----:B------:R-:W-:Y:S01]  /*0ba0*/  MOV R0, 0x3f6a937e ;  /* 0x3f6a937e00007802 */ /* 0x000fe20000000f00 */
[----:B------:R-:W-:Y:S01]  /*0bb0*/  FFMA.FTZ R24, R22, R27, R14 ;  /* 0x0000001b16187223 */ /* 0x000fe2000001000e */
[----:B------:R-:W-:Y:S01]  /*0bc0*/  @!P0 MOV R0, 0xbec093ac ;  /* 0xbec093ac00008802 */ /* 0x000fe20000000f00 */
[----:B------:R-:W-:Y:S01]  /*0bd0*/  HFMA2.MMA R22, -RZ, RZ, 1.853515625, -0.00091457366943359375 ;  /* 0x3f6a937eff167435 */ /* 0x000fe200000001ff */
[----:B------:R-:W-:Y:S01]  /*0be0*/  FFMA.FTZ R29, R21, R23, R12 ;  /* 0x00000017151d7223 */ /* 0x000fe2000001000c */
[----:B------:R-:W-:Y:S01]  /*0bf0*/  FMUL R21, R7, 0.70710676908493041992 ;  /* 0x3f3504f307157820 */ /* 0x000fe20000400000 */
[----:B------:R-:W-:Y:S01]  /*0c00*/  IMAD.MOV.U32 R12, RZ, RZ, 0x3f6a937e ;  /* 0x3f6a937eff0c7424 */ /* 0x000fe200078e00ff */
[----:B------:R-:W-:Y:S01]  /*0c10*/  @!P1 MOV R12, 0xbec093ac ;  /* 0xbec093ac000c9802 */ /* 0x000fe20000000f00 */
[----:B------:R-:W-:Y:S01]  /*0c20*/  FFMA.FTZ R0, R13, R25, R0 ;  /* 0x000000190d007223 */ /* 0x000fe20000010000 */
[----:B------:R-:W-:Y:S01]  /*0c30*/  @!P3 MOV R22, 0xbec093ac ;  /* 0xbec093ac0016b802 */ /* 0x000fe20000000f00 */
[----:B------:R-:W-:Y:S01]  /*0c40*/  HFMA2.MMA R13, -RZ, RZ, 1.78125, -136.25 ;  /* 0x3f20d842ff0d7435 */ /* 0x000fe200000001ff */
[----:B------:R-:W-:Y:S01]  /*0c50*/  FADD.FTZ R14, |R21|, -RZ ;  /* 0x800000ff150e7221 */ /* 0x000fe20000010200 */
[----:B------:R-:W-:-:S02]  /*0c60*/  FFMA.FTZ R29, R29, R23, R12 ;  /* 0x000000171d1d7223 */ /* 0x000fc4000001000c */
[----:B------:R-:W-:Y:S01]  /*0c70*/  FFMA.FTZ R12, R24, R27, R22 ;  /* 0x0000001b180c7223 */ /* 0x000fe20000010016 */
[----:B------:R-:W-:Y:S02]  /*0c80*/  MOV R22, 0x3f20d842 ;  /* 0x3f20d84200167802 */ /* 0x000fe40000000f00 */
[----:B------:R-:W-:Y:S02]  /*0c90*/  FSETP.GE.AND P2, PT, R14, 1.0029599666595458984, PT ;  /* 0x3f8060fe0e00780b */ /* 0x000fe40003f46000 */
[----:B------:R-:W-:Y:S02]  /*0ca0*/  @!P0 MOV R13, 0x3e0375d3 ;  /* 0x3e0375d3000d8802 */ /* 0x000fe40000000f00 */
[----:B------:R-:W-:-:S03]  /*0cb0*/  @!P1 MOV R22, 0x3e0375d3 ;  /* 0x3e0375d300169802 */ /* 0x000fc60000000f00 */
[----:B------:R-:W-:Y:S02]  /*0cc0*/  FFMA.FTZ R0, R0, R25, R13 ;  /* 0x0000001900007223 */ /* 0x000fe4000001000d */
[----:B------:R-:W-:Y:S01]  /*0cd0*/  FFMA.FTZ R13, R29, R23, R22 ;  /* 0x000000171d0d7223 */ /* 0x000fe20000010016 */
[----:B------:R-:W-:Y:S01]  /*0ce0*/  HFMA2.MMA R22, -RZ, RZ, -0.74462890625, 604.5 ;  /* 0xb9f560b9ff167435 */ /* 0x000fe200000001ff */
[----:B------:R-:W-:Y:S02]  /*0cf0*/  IMAD.MOV.U32 R29, RZ, RZ, 0x3789ca3c ;  /* 0x3789ca3cff1d7424 */ /* 0x000fe400078e00ff */
[----:B------:R-:W-:Y:S01]  /*0d00*/  @!P2 MOV R29, 0x38b1e96a ;  /* 0x38b1e96a001da802 */ /* 0x000fe20000000f00 */
[----:B------:R-:W-:Y:S01]  /*0d10*/  @!P2 FMUL R14, R21, R21 ;  /* 0x00000015150ea220 */ /* 0x000fe20000400000 */
[----:B------:R-:W-:Y:S02]  /*0d20*/  @!P2 MOV R26, 0x3e0375d3 ;  /* 0x3e0375d3001aa802 */ /* 0x000fe40000000f00 */
[----:B------:R-:W-:-:S05]  /*0d30*/  @!P2 MOV R22, 0xba574d20 ;  /* 0xba574d200016a802 */ /* 0x000fca0000000f00 */
[----:B------:R-:W-:Y:S01]  /*0d40*/  FFMA.FTZ R22, R14, R29, R22 ;  /* 0x0000001d0e167223 */ /* 0x000fe20000010016 */
[----:B------:R-:W-:-:S06]  /*0d50*/  HFMA2.MMA R29, -RZ, RZ, 0.958984375, -6.1690807342529296875e-05 ;  /* 0x3bac840bff1d7435 */ /* 0x000fcc00000001ff */
[----:B------:R-:W-:-:S05]  /*0d60*/  @!P2 MOV R29, 0x3baad5ea ;  /* 0x3baad5ea001da802 */ /* 0x000fca0000000f00 */
[----:B------:R-:W-:Y:S01]  /*0d70*/  FFMA.FTZ R22, R22, R14, R29 ;  /* 0x0000000e16167223 */ /* 0x000fe2000001001d */
[----:B------:R-:W-:-:S06]  /*0d80*/  HFMA2.MMA R29, -RZ, RZ, -1.26171875, -2.110004425048828125e-05 ;  /* 0xbd0c8162ff1d7435 */ /* 0x000fcc00000001ff */
[----:B------:R-:W-:-:S05]  /*0d90*/  @!P2 MOV R29, 0xbcdc1be7 ;  /* 0xbcdc1be7001da802 */ /* 0x000fca0000000f00 */
[----:B------:R-:W-:Y:S01]  /*0da0*/  FFMA.FTZ R22, R22, R14, R29 ;  /* 0x0000000e16167223 */ /* 0x000fe2000001001d */
[----:B------:R-:W-:Y:S01]  /*0db0*/  IMAD.MOV.U32 R29, RZ, RZ, 0x3e1cf906 ;  /* 0x3e1cf906ff1d7424 */ /* 0x000fe200078e00ff */
[----:B------:R-:W-:-:S05]  /*0dc0*/  @!P2 MOV R29, 0x3de718af ;  /* 0x3de718af001da802 */ /* 0x000fca0000000f00 */
[----:B------:R-:W-:Y:S01]  /*0dd0*/  FFMA.FTZ R24, R22, R14, R29 ;  /* 0x0000000e16187223 */ /* 0x000fe2000001001d */
[----:B------:R-:W-:Y:S01]  /*0de0*/  FSEL R29, -R25, R2, P0 ;  /* 0x00000002191d7208 */ /* 0x000fe20000000100 */
[----:B------:R-:W-:-:S04]  /*0df0*/  HFMA2.MMA R22, -RZ, RZ, 1.853515625, -0.00091457366943359375 ;  /* 0x3f6a937eff167435 */ /* 0x000fc800000001ff */
[----:B------:R-:W-:Y:S01]  /*0e00*/  FFMA.FTZ R0, R0, R29, R29 ;  /* 0x0000001d00007223 */ /* 0x000fe2000001001d */
[----:B------:R-:W-:Y:S01]  /*0e10*/  HFMA2.MMA R29, -RZ, RZ, 1.78125, -136.25 ;  /* 0x3f20d842ff1d7435 */ /* 0x000fe200000001ff */
[----:B------:R-:W-:-:S05]  /*0e20*/  @!P2 MOV R22, 0xbec093ac ;  /* 0xbec093ac0016a802 */ /* 0x000fca0000000f00 */
[----:B------:R-:W-:Y:S01]  /*0e30*/  @!P3 MOV R29, 0x3e0375d3 ;  /* 0x3e0375d3001db802 */ /* 0x000fe20000000f00 */
[----:B------:R-:W-:Y:S01]  /*0e40*/  FFMA.FTZ R25, R24, R14, R22 ;  /* 0x0000000e18197223 */ /* 0x000fe20000010016 */
[----:B------:R-:W-:Y:S01]  /*0e50*/  FSEL R22, -R23, R18, P1 ;  /* 0x0000001217167208 */ /* 0x000fe20000800100 */
[----:B------:R-:W1:Y:S02]  /*0e60*/  @P0 MUFU.EX2 R24, R0 ;  /* 0x0000000000180308 */ /* 0x000e640000000800 */
[----:B------:R-:W-:Y:S01]  /*0e70*/  FFMA.FTZ R12, R12, R27, R29 ;  /* 0x0000001b0c0c7223 */ /* 0x000fe2000001001d */
[----:B------:R-:W-:Y:S01]  /*0e80*/  FSEL R27, -R27, R20, P3 ;  /* 0x000000141b1b7208 */ /* 0x000fe20001800100 */
[----:B------:R-:W-:Y:S01]  /*0e90*/  FFMA.FTZ R26, R25, R14, R26 ;  /* 0x0000000e191a7223 */ /* 0x000fe2000001001a */
[----:B------:R-:W-:-:S03]  /*0ea0*/  FFMA.FTZ R13, R13, R22, R22 ;  /* 0x000000160d0d7223 */ /* 0x000fc60000010016 */
[----:B------:R-:W-:Y:S01]  /*0eb0*/  FFMA.FTZ R12, R12, R27, R27 ;  /* 0x0000001b0c0c7223 */ /* 0x000fe2000001001b */
[----:B------:R-:W-:Y:S01]  /*0ec0*/  FSEL R27, -R14, R21, P2 ;  /* 0x000000150e1b7208 */ /* 0x000fe20001000100 */
[----:B------:R-:W2:Y:S04]  /*0ed0*/  @P1 MUFU.EX2 R22, R13 ;  /* 0x0000000d00161308 */ /* 0x000ea80000000800 */
[----:B------:R-:W-:Y:S01]  /*0ee0*/  FFMA.FTZ R14, R26, R27, R27 ;  /* 0x0000001b1a0e7223 */ /* 0x000fe2000001001b */
[----:B-1----:R-:W-:Y:S01]  /*0ef0*/  @P0 FADD R25, -R24, 1 ;  /* 0x3f80000018190421 */ /* 0x002fe20000000100 */
[----:B------:R-:W-:Y:S02]  /*0f00*/  SHF.R.S32.HI R26, RZ, 0x1f, R3 ;  /* 0x0000001fff1a7819 */ /* 0x000fe40000011403 */
[----:B------:R-:W1:Y:S02]  /*0f10*/  @P3 MUFU.EX2 R23, R12 ;  /* 0x0000000c00173308 */ /* 0x000e640000000800 */
[----:B------:R-:W-:Y:S01]  /*0f20*/  @P0 LOP3.LUT R0, R25, 0x80000000, R2, 0xf8, !PT ;  /* 0x8000000019000812 */ /* 0x000fe200078ef802 */
[----:B------:R-:W-:Y:S01]  /*0f30*/  FMUL R25, R9, 0.5 ;  /* 0x3f00000009197820 */ /* 0x000fe20000400000 */
[----:B------:R-:W-:Y:S01]  /*0f40*/  FMUL R9, R5, 0.5 ;  /* 0x3f00000005097820 */ /* 0x000fe20000400000 */
[----:B------:R-:W-:Y:S01]  /*0f50*/  LEA R2, P0, R3, UR6, 0x2 ;  /* 0x0000000603027c11 */ /* 0x000fe2000f8010ff */
[----:B--2---:R-:W-:-:S02]  /*0f60*/  @P1 FADD R5, -R22, 1 ;  /* 0x3f80000016051421 */ /* 0x004fc40000000100 */
[----:B------:R-:W2:Y:S01]  /*0f70*/  @P2 MUFU.EX2 R24, R14 ;  /* 0x0000000e00182308 */ /* 0x000ea20000000800 */
[----:B------:R-:W-:Y:S01]  /*0f80*/  LEA.HI.X R3, R3, UR7, R26, 0x2, P0 ;  /* 0x0000000703037c11 */ /* 0x000fe200080f141a */
[----:B------:R-:W-:Y:S01]  /*0f90*/  FMUL R26, R8, 0.5 ;  /* 0x3f000000081a7820 */ /* 0x000fe20000400000 */
[----:B------:R-:W-:Y:S01]  /*0fa0*/  FMUL R8, R4, 0.5 ;  /* 0x3f00000004087820 */ /* 0x000fe20000400000 */
[----:B------:R-:W-:Y:S01]  /*0fb0*/  @P1 LOP3.LUT R13, R5, 0x80000000, R18, 0xf8, !PT ;  /* 0x80000000050d1812 */ /* 0x000fe200078ef812 */
[----:B------:R-:W-:Y:S01]  /*0fc0*/  FADD R18, R19, 1 ;  /* 0x3f80000013127421 */ /* 0x000fe20000000000 */
[----:B------:R-:W-:Y:S01]  /*0fd0*/  FMUL R22, R6, 0.5 ;  /* 0x3f00000006167820 */ /* 0x000fe20000400000 */
[----:B-1----:R-:W-:Y:S01]  /*0fe0*/  @P3 FADD R27, -R23, 1 ;  /* 0x3f800000171b3421 */ /* 0x002fe20000000100 */
[----:B------:R-:W-:Y:S01]  /*0ff0*/  FMUL R23, R7, 0.5 ;  /* 0x3f00000007177820 */ /* 0x000fe20000400000 */
[----:B------:R-:W-:Y:S01]  /*1000*/  FMUL R7, R11, R18 ;  /* 0x000000120b077220 */ /* 0x000fe20000400000 */
[----:B------:R-:W-:Y:S01]  /*1010*/  FADD R11, R0, 1 ;  /* 0x3f800000000b7421 */ /* 0x000fe20000000000 */
[----:B------:R-:W-:Y:S01]  /*1020*/  FADD R0, R13, 1 ;  /* 0x3f8000000d007421 */ /* 0x000fe20000000000 */
[----:B------:R-:W-:Y:S01]  /*1030*/  @P3 LOP3.LUT R12, R27, 0x80000000, R20, 0xf8, !PT ;  /* 0x800000001b0c3812 */ /* 0x000fe200078ef814 */
[----:B------:R-:W-:Y:S01]  /*1040*/  FMUL R6, R10, R17 ;  /* 0x000000110a067220 */ /* 0x000fe20000400000 */
[----:B------:R-:W-:Y:S01]  /*1050*/  FMUL R8, R8, R11 ;  /* 0x0000000b08087220 */ /* 0x000fe20000400000 */
[----:B--2---:R-:W-:Y:S01]  /*1060*/  @P2 FADD R24, -R24, 1 ;  /* 0x3f80000018182421 */ /* 0x004fe20000000100 */
[----:B------:R-:W-:Y:S01]  /*1070*/  FMUL R4, R26, R15 ;  /* 0x0000000f1a047220 */ /* 0x000fe20000400000 */
[----:B------:R-:W-:Y:S01]  /*1080*/  FADD R13, R12, 1 ;  /* 0x3f8000000c0d7421 */ /* 0x000fe20000000000 */
[----:B------:R-:W-:Y:S01]  /*1090*/  FMUL R5, R25, R16 ;  /* 0x0000001019057220 */ /* 0x000fe20000400000 */
[----:B------:R-:W-:Y:S01]  /*10a0*/  FMUL R9, R9, R0 ;  /* 0x0000000009097220 */ /* 0x000fe20000400000 */
[----:B------:R-:W-:Y:S01]  /*10b0*/  @P2 LOP3.LUT R14, R24, 0x80000000, R21, 0xf8, !PT ;  /* 0x80000000180e2812 */ /* 0x000fe200078ef815 */
[----:B------:R-:W-:-:S02]  /*10c0*/  FMUL R10, R22, R13 ;  /* 0x0000000d160a7220 */ /* 0x000fc40000400000 */
[----:B------:R-:W-:Y:S02]  /*10d0*/  STG.E.128 desc[UR4][R2.64], R4 ;  /* 0x0000000402007986 */ /* 0x000fe4000c101d04 */
[----:B------:R-:W-:-:S04]  /*10e0*/  FADD R14, R14, 1 ;  /* 0x3f8000000e0e7421 */ /* 0x000fc80000000000 */
[----:B------:R-:W-:-:S05]  /*10f0*/  FMUL R11, R23, R14 ;  /* 0x0000000e170b7220 */ /* 0x000fca0000400000 */
[----:B------:R-:W-:Y:S01]  /*1100*/  STG.E.128 desc[UR4][R2.64+0x800], R8 ;  /* 0x0008000802007986 */ /* 0x000fe2000c101d04 */
[----:B------:R-:W-:Y:S05]  /*1110*/  EXIT ;  /* 0x000000000000794d */ /* 0x000fea0003800000 */
.L_x_0:
[----:B------:R-:W-:-:S00]  /*1120*/  BRA `(.L_x_0) ;  /* 0xfffffffc00fc7947 */ /* 0x000fc0000383ffff */
[----:B------:R-:W-:-:S00]  /*1130*/  NOP ;  /* 0x0000000000007918 */ /* 0x000fc00000000000 */
        /* <DEDUP_REMOVED lines=12> */
.L_x_1:


//--------------------- .nv.global.init           --------------------------
	.section	.nv.global.init,"aw",@progbits
.nv.global.init:
	.type		_$_str,@object
	.size		_$_str,(.L_0 - _$_str)
_$_str:
        /*0000*/ 	.byte	0x5f, 0x5f, 0x43, 0x55, 0x44, 0x41, 0x5f, 0x46, 0x54, 0x5a, 0x00
.L_0:


//--------------------- .nv.constant0.triton_poi_fused_gelu_0 --------------------------
	.section	.nv.constant0.triton_poi_fused_gelu_0,"a",@progbits
	.sectionflags	@""
	.align	4
.nv.constant0.triton_poi_fused_gelu_0:
	.zero		548
